//
// Generated by NVIDIA NVVM Compiler
//
// Compiler Build ID: CL-36424714
// Cuda compilation tools, release 13.0, V13.0.88
// Based on NVVM 20.0.0
//

.version 9.0
.target sm_100
.address_size 64

	// .globl	_Z6kernelPfS_S_i

.visible .entry _Z6kernelPfS_S_i(
	.param .u64 .ptr .align 1 _Z6kernelPfS_S_i_param_0,
	.param .u64 .ptr .align 1 _Z6kernelPfS_S_i_param_1,
	.param .u64 .ptr .align 1 _Z6kernelPfS_S_i_param_2,
	.param .u32 _Z6kernelPfS_S_i_param_3
)
{
	.reg .pred 	%p<2>;
	.reg .b32 	%r<6>;
	.reg .b32 	%f<4>;
	.reg .b64 	%rd<11>;

	ld.param.u64 	%rd1, [_Z6kernelPfS_S_i_param_0];
	ld.param.u64 	%rd2, [_Z6kernelPfS_S_i_param_1];
	ld.param.u64 	%rd3, [_Z6kernelPfS_S_i_param_2];
	ld.param.u32 	%r2, [_Z6kernelPfS_S_i_param_3];
	mov.u32 	%r3, %tid.x;
	mov.u32 	%r4, %ntid.x;
	mov.u32 	%r5, %ctaid.x;
	mad.lo.s32 	%r1, %r4, %r5, %r3;
	setp.ge.s32 	%p1, %r1, %r2;
	@%p1 bra 	$L__BB0_2;
	cvta.to.global.u64 	%rd4, %rd1;
	cvta.to.global.u64 	%rd5, %rd2;
	cvta.to.global.u64 	%rd6, %rd3;
	mul.wide.s32 	%rd7, %r1, 4;
	add.s64 	%rd8, %rd4, %rd7;
	ld.global.f32 	%f1, [%rd8];
	add.s64 	%rd9, %rd5, %rd7;
	ld.global.f32 	%f2, [%rd9];
	add.f32 	%f3, %f1, %f2;
	add.s64 	%rd10, %rd6, %rd7;
	st.global.f32 	[%rd10], %f3;
$L__BB0_2:
	ret;

}


// ===== COMPILED SASS (sm_100) =====

	.target	sm_100

	.elftype	@"ET_EXEC"


//--------------------- .note.nv.tkinfo           --------------------------
	.section	.note.nv.tkinfo,"",@"SHT_NOTE"
	.sectionflags	@"SHF_NOTE_NV_TKINFO"
	.tkinfo
        /*0018*/ 	.word	0x00000002
        /*0030*/ 	.string	""
        /*0030*/ 	.string	"ptxas"
        /*0030*/ 	.string	"Cuda compilation tools, release 13.0, V13.0.88"
        /*0030*/ 	.string	"Build cuda_13.0.r13.0/compiler.36424714_0"
        /*0030*/ 	.string	"-arch sm_100 -m 64 "



//--------------------- .note.nv.cuinfo           --------------------------
	.section	.note.nv.cuinfo,"",@"SHT_NOTE"
	.sectionflags	@"SHF_NOTE_NV_CUINFO"
        /*0018*/ 	.short	0x0002
        /*001a*/ 	.short	0x0064
        /*001c*/ 	.short	0x0082
	.zero		2


//--------------------- .nv.info                  --------------------------
	.section	.nv.info,"",@"SHT_CUDA_INFO"
	.align	4


	//----- nvinfo : EIATTR_REGCOUNT
	.align		4
        /*0000*/ 	.byte	0x04, 0x2f
        /*0002*/ 	.short	(.L_1 - .L_0)
	.align		4
.L_0:
        /*0004*/ 	.word	index@(_Z6kernelPfS_S_i)
        /*0008*/ 	.word	0x0000000c


	//----- nvinfo : EIATTR_FRAME_SIZE
	.align		4
.L_1:
        /*000c*/ 	.byte	0x04, 0x11
        /*000e*/ 	.short	(.L_3 - .L_2)
	.align		4
.L_2:
        /*0010*/ 	.word	index@(_Z6kernelPfS_S_i)
        /*0014*/ 	.word	0x00000000


	//----- nvinfo : EIATTR_MIN_STACK_SIZE
	.align		4
.L_3:
        /*0018*/ 	.byte	0x04, 0x12
        /*001a*/ 	.short	(.L_5 - .L_4)
	.align		4
.L_4:
        /*001c*/ 	.word	index@(_Z6kernelPfS_S_i)
        /*0020*/ 	.word	0x00000000
.L_5:


//--------------------- .nv.compat                --------------------------
	.section	.nv.compat,"",@"SHT_CUDA_COMPAT_INFO"
	.align	4
        /*0000*/ 	.byte	0x02, 0x09, 0x00, 0x00, 0x02, 0x02, 0x01, 0x00, 0x02, 0x05, 0x05, 0x00, 0x03, 0x07, 0x01, 0x01
        /*0010*/ 	.byte	0x02, 0x03, 0x00, 0x00, 0x02, 0x06, 0x01, 0x00, 0x04, 0x0b, 0x08, 0x00, 0x09, 0x00, 0x00, 0x00
        /*0020*/ 	.byte	0x00, 0x00, 0x00, 0x00


//--------------------- .nv.info._Z6kernelPfS_S_i --------------------------
	.section	.nv.info._Z6kernelPfS_S_i,"",@"SHT_CUDA_INFO"
	.sectionflags	@""
	.align	4


	//----- nvinfo : EIATTR_CUDA_API_VERSION
	.align		4
        /*0000*/ 	.byte	0x04, 0x37
        /*0002*/ 	.short	(.L_7 - .L_6)
.L_6:
        /*0004*/ 	.word	0x00000082


	//----- nvinfo : EIATTR_KPARAM_INFO
	.align		4
.L_7:
        /*0008*/ 	.byte	0x04, 0x17
        /*000a*/ 	.short	(.L_9 - .L_8)
.L_8:
        /*000c*/ 	.word	0x00000000
        /*0010*/ 	.short	0x0003
        /*0012*/ 	.short	0x0018
        /*0014*/ 	.byte	0x00, 0xf0, 0x11, 0x00


	//----- nvinfo : EIATTR_KPARAM_INFO
	.align		4
.L_9:
        /*0018*/ 	.byte	0x04, 0x17
        /*001a*/ 	.short	(.L_11 - .L_10)
.L_10:
        /*001c*/ 	.word	0x00000000
        /*0020*/ 	.short	0x0002
        /*0022*/ 	.short	0x0010
        /*0024*/ 	.byte	0x00, 0xf5, 0x21, 0x00


	//----- nvinfo : EIATTR_KPARAM_INFO
	.align		4
.L_11:
        /*0028*/ 	.byte	0x04, 0x17
        /*002a*/ 	.short	(.L_13 - .L_12)
.L_12:
        /*002c*/ 	.word	0x00000000
        /*0030*/ 	.short	0x0001
        /*0032*/ 	.short	0x0008
        /*0034*/ 	.byte	0x00, 0xf5, 0x21, 0x00


	//----- nvinfo : EIATTR_KPARAM_INFO
	.align		4
.L_13:
        /*0038*/ 	.byte	0x04, 0x17
        /*003a*/ 	.short	(.L_15 - .L_14)
.L_14:
        /*003c*/ 	.word	0x00000000
        /*0040*/ 	.short	0x0000
        /*0042*/ 	.short	0x0000
        /*0044*/ 	.byte	0x00, 0xf5, 0x21, 0x00


	//----- nvinfo : EIATTR_SPARSE_MMA_MASK
	.align		4
.L_15:
        /*0048*/ 	.byte	0x03, 0x50
        /*004a*/ 	.short	0x0000


	//----- nvinfo : EIATTR_MAXREG_COUNT
	.align		4
        /*004c*/ 	.byte	0x03, 0x1b
        /*004e*/ 	.short	0x00ff


	//----- nvinfo : EIATTR_MERCURY_ISA_VERSION
	.align		4
        /*0050*/ 	.byte	0x03, 0x5f
        /*0052*/ 	.short	0x0101


	//----- nvinfo : EIATTR_VRC_CTA_INIT_COUNT
	.align		4
        /*0054*/ 	.byte	0x02, 0x4a
	.zero		1
	.zero		1


	//----- nvinfo : EIATTR_EXIT_INSTR_OFFSETS
	.align		4
        /*0058*/ 	.byte	0x04, 0x1c
        /*005a*/ 	.short	(.L_17 - .L_16)


	//   ....[0]....
.L_16:
        /*005c*/ 	.word	0x00000070


	//   ....[1]....
        /*0060*/ 	.word	0x00000130


	//----- nvinfo : EIATTR_CBANK_PARAM_SIZE
	.align		4
.L_17:
        /*0064*/ 	.byte	0x03, 0x19
        /*0066*/ 	.short	0x001c


	//----- nvinfo : EIATTR_PARAM_CBANK
	.align		4
        /*0068*/ 	.byte	0x04, 0x0a
        /*006a*/ 	.short	(.L_19 - .L_18)
	.align		4
.L_18:
        /*006c*/ 	.word	index@(.nv.constant0._Z6kernelPfS_S_i)
        /*0070*/ 	.short	0x0380
        /*0072*/ 	.short	0x001c


	//----- nvinfo : EIATTR_SW_WAR
	.align		4
.L_19:
        /*0074*/ 	.byte	0x04, 0x36
        /*0076*/ 	.short	(.L_21 - .L_20)
.L_20:
        /*0078*/ 	.word	0x00000008
.L_21:


//--------------------- .nv.callgraph             --------------------------
	.section	.nv.callgraph,"",@"SHT_CUDA_CALLGRAPH"
	.align	4
	.sectionentsize	8
	.align		4
        /*0000*/ 	.word	0x00000000
	.align		4
        /*0004*/ 	.word	0xffffffff
	.align		4
        /*0008*/ 	.word	0x00000000
	.align		4
        /*000c*/ 	.word	0xfffffffe
	.align		4
        /*0010*/ 	.word	0x00000000
	.align		4
        /*0014*/ 	.word	0xfffffffd
	.align		4
        /*0018*/ 	.word	0x00000000
	.align		4
        /*001c*/ 	.word	0xfffffffc


//--------------------- .text._Z6kernelPfS_S_i    --------------------------
	.section	.text._Z6kernelPfS_S_i,"ax",@progbits
	.align	128
        .global         _Z6kernelPfS_S_i
        .type           _Z6kernelPfS_S_i,@function
        .size           _Z6kernelPfS_S_i,(.L_x_1 - _Z6kernelPfS_S_i)
        .other          _Z6kernelPfS_S_i,@"STO_CUDA_ENTRY STV_DEFAULT"
_Z6kernelPfS_S_i:
.text._Z6kernelPfS_S_i:
[----:B------:R-:W-:Y:S01]  /*0000*/  LDC R1, c[0x0][0x37c] ;  /* 0x0000df00ff017b82 */ /* 0x000fe20000000800 */
[----:B------:R-:W0:Y:S01]  /*0010*/  S2R R9, SR_TID.X ;  /* 0x0000000000097919 */ /* 0x000e220000002100 */
[----:B------:R-:W0:Y:S01]  /*0020*/  LDCU UR4, c[0x0][0x360] ;  /* 0x00006c00ff0477ac */ /* 0x000e220008000800 */
[----:B------:R-:W0:Y:S01]  /*0030*/  S2R R0, SR_CTAID.X ;  /* 0x0000000000007919 */ /* 0x000e220000002500 */
[----:B------:R-:W1:Y:S01]  /*0040*/  LDCU UR5, c[0x0][0x398] ;  /* 0x00007300ff0577ac */ /* 0x000e620008000800 */
[----:B0-----:R-:W-:-:S05]  /*0050*/  IMAD R9, R0, UR4, R9 ;  /* 0x0000000400097c24 */ /* 0x001fca000f8e0209 */
[----:B-1----:R-:W-:-:S13]  /*0060*/  ISETP.GE.AND P0, PT, R9, UR5, PT ;  /* 0x0000000509007c0c */ /* 0x002fda000bf06270 */
[----:B------:R-:W-:Y:S05]  /*0070*/  @P0 EXIT ;  /* 0x000000000000094d */ /* 0x000fea0003800000 */
[----:B------:R-:W0:Y:S01]  /*0080*/  LDC.64 R2, c[0x0][0x380] ;  /* 0x0000e000ff027b82 */ /* 0x000e220000000a00 */
[----:B------:R-:W1:Y:S07]  /*0090*/  LDCU.64 UR4, c[0x0][0x358] ;  /* 0x00006b00ff0477ac */ /* 0x000e6e0008000a00 */
[----:B------:R-:W2:Y:S08]  /*00a0*/  LDC.64 R4, c[0x0][0x388] ;  /* 0x0000e200ff047b82 */ /* 0x000eb00000000a00 */
[----:B------:R-:W3:Y:S01]  /*00b0*/  LDC.64 R6, c[0x0][0x390] ;  /* 0x0000e400ff067b82 */ /* 0x000ee20000000a00 */
[----:B0-----:R-:W-:-:S06]  /*00c0*/  IMAD.WIDE R2, R9, 0x4, R2 ;  /* 0x0000000409027825 */ /* 0x001fcc00078e0202 */
[----:B-1----:R-:W4:Y:S01]  /*00d0*/  LDG.E R2, desc[UR4][R2.64] ;  /* 0x0000000402027981 */ /* 0x002f22000c1e1900 */
[----:B--2---:R-:W-:-:S06]  /*00e0*/  IMAD.WIDE R4, R9, 0x4, R4 ;  /* 0x0000000409047825 */ /* 0x004fcc00078e0204 */
[----:B------:R-:W4:Y:S01]  /*00f0*/  LDG.E R5, desc[UR4][R4.64] ;  /* 0x0000000404057981 */ /* 0x000f22000c1e1900 */
[----:B---3--:R-:W-:-:S04]  /*0100*/  IMAD.WIDE R6, R9, 0x4, R6 ;  /* 0x0000000409067825 */ /* 0x008fc800078e0206 */
[----:B----4-:R-:W-:-:S05]  /*0110*/  FADD R9, R2, R5 ;  /* 0x0000000502097221 */ /* 0x010fca0000000000 */
[----:B------:R-:W-:Y:S01]  /*0120*/  STG.E desc[UR4][R6.64], R9 ;  /* 0x0000000906007986 */ /* 0x000fe2000c101904 */
[----:B------:R-:W-:Y:S05]  /*0130*/  EXIT ;  /* 0x000000000000794d */ /* 0x000fea0003800000 */
.L_x_0:
[----:B------:R-:W-:-:S00]  /*0140*/  BRA `(.L_x_0) ;  /* 0xfffffffc00fc7947 */ /* 0x000fc0000383ffff */
[----:B------:R-:W-:-:S00]  /*0150*/  NOP ;  /* 0x0000000000007918 */ /* 0x000fc00000000000 */
        /* <DEDUP_REMOVED lines=10> */
.L_x_1:


//--------------------- .nv.shared.reserved.0     --------------------------
	.section	.nv.shared.reserved.0,"aw",@nobits
	.weak		__nv_reservedSMEM_offset_0_alias
	.size		__nv_reservedSMEM_offset_0_alias, 0, 64
	.other		__nv_reservedSMEM_offset_0_alias,@"STO_CUDA_RESERVED_SHARED STV_DEFAULT"
__nv_reservedSMEM_offset_0_alias:
	.zero		0
	.zero		64


//--------------------- .nv.constant0._Z6kernelPfS_S_i --------------------------
	.section	.nv.constant0._Z6kernelPfS_S_i,"a",@progbits
	.sectionflags	@""
	.align	4
.nv.constant0._Z6kernelPfS_S_i:
	.zero		924


//--------------------- SYMBOLS --------------------------

	.type		.nv.reservedSmem.offset0,@object
	.size		.nv.reservedSmem.offset0,0x4
